//
// Generated by NVIDIA NVVM Compiler
//
// Compiler Build ID: CL-36424714
// Cuda compilation tools, release 13.0, V13.0.88
// Based on NVVM 20.0.0
//

.version 9.0
.target sm_100
.address_size 64

	// .globl	_Z5houghPiS_S_PfS0_fi

.visible .entry _Z5houghPiS_S_PfS0_fi(
	.param .u64 .ptr .align 1 _Z5houghPiS_S_PfS0_fi_param_0,
	.param .u64 .ptr .align 1 _Z5houghPiS_S_PfS0_fi_param_1,
	.param .u64 .ptr .align 1 _Z5houghPiS_S_PfS0_fi_param_2,
	.param .u64 .ptr .align 1 _Z5houghPiS_S_PfS0_fi_param_3,
	.param .u64 .ptr .align 1 _Z5houghPiS_S_PfS0_fi_param_4,
	.param .f32 _Z5houghPiS_S_PfS0_fi_param_5,
	.param .u32 _Z5houghPiS_S_PfS0_fi_param_6
)
{
	.reg .b32 	%r<6>;
	.reg .b64 	%rd<5>;

	ld.param.u64 	%rd1, [_Z5houghPiS_S_PfS0_fi_param_2];
	cvta.to.global.u64 	%rd2, %rd1;
	mov.u32 	%r1, %tid.x;
	mov.u32 	%r2, %ctaid.x;
	mov.u32 	%r3, %ntid.x;
	mad.lo.s32 	%r4, %r2, %r3, %r1;
	mul.wide.u32 	%rd3, %r4, 4;
	add.s64 	%rd4, %rd2, %rd3;
	mov.b32 	%r5, 5;
	st.global.u32 	[%rd4], %r5;
	ret;

}


// ===== COMPILED SASS (sm_100) =====

	.target	sm_100

	.elftype	@"ET_EXEC"


//--------------------- .note.nv.tkinfo           --------------------------
	.section	.note.nv.tkinfo,"",@"SHT_NOTE"
	.sectionflags	@"SHF_NOTE_NV_TKINFO"
	.tkinfo
        /*0018*/ 	.word	0x00000002
        /*0030*/ 	.string	""
        /*0030*/ 	.string	"ptxas"
        /*0030*/ 	.string	"Cuda compilation tools, release 13.0, V13.0.88"
        /*0030*/ 	.string	"Build cuda_13.0.r13.0/compiler.36424714_0"
        /*0030*/ 	.string	"-arch sm_100 -m 64 "



//--------------------- .note.nv.cuinfo           --------------------------
	.section	.note.nv.cuinfo,"",@"SHT_NOTE"
	.sectionflags	@"SHF_NOTE_NV_CUINFO"
        /*0018*/ 	.short	0x0002
        /*001a*/ 	.short	0x0064
        /*001c*/ 	.short	0x0082
	.zero		2


//--------------------- .nv.info                  --------------------------
	.section	.nv.info,"",@"SHT_CUDA_INFO"
	.align	4


	//----- nvinfo : EIATTR_REGCOUNT
	.align		4
        /*0000*/ 	.byte	0x04, 0x2f
        /*0002*/ 	.short	(.L_1 - .L_0)
	.align		4
.L_0:
        /*0004*/ 	.word	index@(_Z5houghPiS_S_PfS0_fi)
        /*0008*/ 	.word	0x0000000a


	//----- nvinfo : EIATTR_FRAME_SIZE
	.align		4
.L_1:
        /*000c*/ 	.byte	0x04, 0x11
        /*000e*/ 	.short	(.L_3 - .L_2)
	.align		4
.L_2:
        /*0010*/ 	.word	index@(_Z5houghPiS_S_PfS0_fi)
        /*0014*/ 	.word	0x00000000


	//----- nvinfo : EIATTR_MIN_STACK_SIZE
	.align		4
.L_3:
        /*0018*/ 	.byte	0x04, 0x12
        /*001a*/ 	.short	(.L_5 - .L_4)
	.align		4
.L_4:
        /*001c*/ 	.word	index@(_Z5houghPiS_S_PfS0_fi)
        /*0020*/ 	.word	0x00000000
.L_5:


//--------------------- .nv.compat                --------------------------
	.section	.nv.compat,"",@"SHT_CUDA_COMPAT_INFO"
	.align	4
        /*0000*/ 	.byte	0x02, 0x09, 0x00, 0x00, 0x02, 0x02, 0x01, 0x00, 0x02, 0x05, 0x05, 0x00, 0x03, 0x07, 0x01, 0x01
        /*0010*/ 	.byte	0x02, 0x03, 0x00, 0x00, 0x02, 0x06, 0x01, 0x00, 0x04, 0x0b, 0x08, 0x00, 0x09, 0x00, 0x00, 0x00
        /*0020*/ 	.byte	0x00, 0x00, 0x00, 0x00


//--------------------- .nv.info._Z5houghPiS_S_PfS0_fi --------------------------
	.section	.nv.info._Z5houghPiS_S_PfS0_fi,"",@"SHT_CUDA_INFO"
	.sectionflags	@""
	.align	4


	//----- nvinfo : EIATTR_CUDA_API_VERSION
	.align		4
        /*0000*/ 	.byte	0x04, 0x37
        /*0002*/ 	.short	(.L_7 - .L_6)
.L_6:
        /*0004*/ 	.word	0x00000082


	//----- nvinfo : EIATTR_KPARAM_INFO
	.align		4
.L_7:
        /*0008*/ 	.byte	0x04, 0x17
        /*000a*/ 	.short	(.L_9 - .L_8)
.L_8:
        /*000c*/ 	.word	0x00000000
        /*0010*/ 	.short	0x0006
        /*0012*/ 	.short	0x002c
        /*0014*/ 	.byte	0x00, 0xf0, 0x11, 0x00


	//----- nvinfo : EIATTR_KPARAM_INFO
	.align		4
.L_9:
        /*0018*/ 	.byte	0x04, 0x17
        /*001a*/ 	.short	(.L_11 - .L_10)
.L_10:
        /*001c*/ 	.word	0x00000000
        /*0020*/ 	.short	0x0005
        /*0022*/ 	.short	0x0028
        /*0024*/ 	.byte	0x00, 0xf0, 0x11, 0x00


	//----- nvinfo : EIATTR_KPARAM_INFO
	.align		4
.L_11:
        /*0028*/ 	.byte	0x04, 0x17
        /*002a*/ 	.short	(.L_13 - .L_12)
.L_12:
        /*002c*/ 	.word	0x00000000
        /*0030*/ 	.short	0x0004
        /*0032*/ 	.short	0x0020
        /*0034*/ 	.byte	0x00, 0xf5, 0x21, 0x00


	//----- nvinfo : EIATTR_KPARAM_INFO
	.align		4
.L_13:
        /*0038*/ 	.byte	0x04, 0x17
        /*003a*/ 	.short	(.L_15 - .L_14)
.L_14:
        /*003c*/ 	.word	0x00000000
        /*0040*/ 	.short	0x0003
        /*0042*/ 	.short	0x0018
        /*0044*/ 	.byte	0x00, 0xf5, 0x21, 0x00


	//----- nvinfo : EIATTR_KPARAM_INFO
	.align		4
.L_15:
        /*0048*/ 	.byte	0x04, 0x17
        /*004a*/ 	.short	(.L_17 - .L_16)
.L_16:
        /*004c*/ 	.word	0x00000000
        /*0050*/ 	.short	0x0002
        /*0052*/ 	.short	0x0010
        /*0054*/ 	.byte	0x00, 0xf5, 0x21, 0x00


	//----- nvinfo : EIATTR_KPARAM_INFO
	.align		4
.L_17:
        /*0058*/ 	.byte	0x04, 0x17
        /*005a*/ 	.short	(.L_19 - .L_18)
.L_18:
        /*005c*/ 	.word	0x00000000
        /*0060*/ 	.short	0x0001
        /*0062*/ 	.short	0x0008
        /*0064*/ 	.byte	0x00, 0xf5, 0x21, 0x00


	//----- nvinfo : EIATTR_KPARAM_INFO
	.align		4
.L_19:
        /*0068*/ 	.byte	0x04, 0x17
        /*006a*/ 	.short	(.L_21 - .L_20)
.L_20:
        /*006c*/ 	.word	0x00000000
        /*0070*/ 	.short	0x0000
        /*0072*/ 	.short	0x0000
        /*0074*/ 	.byte	0x00, 0xf5, 0x21, 0x00


	//----- nvinfo : EIATTR_SPARSE_MMA_MASK
	.align		4
.L_21:
        /*0078*/ 	.byte	0x03, 0x50
        /*007a*/ 	.short	0x0000


	//----- nvinfo : EIATTR_MAXREG_COUNT
	.align		4
        /*007c*/ 	.byte	0x03, 0x1b
        /*007e*/ 	.short	0x00ff


	//----- nvinfo : EIATTR_MERCURY_ISA_VERSION
	.align		4
        /*0080*/ 	.byte	0x03, 0x5f
        /*0082*/ 	.short	0x0101


	//----- nvinfo : EIATTR_VRC_CTA_INIT_COUNT
	.align		4
        /*0084*/ 	.byte	0x02, 0x4a
	.zero		1
	.zero		1


	//----- nvinfo : EIATTR_EXIT_INSTR_OFFSETS
	.align		4
        /*0088*/ 	.byte	0x04, 0x1c
        /*008a*/ 	.short	(.L_23 - .L_22)


	//   ....[0]....
.L_22:
        /*008c*/ 	.word	0x000000a0


	//----- nvinfo : EIATTR_CBANK_PARAM_SIZE
	.align		4
.L_23:
        /*0090*/ 	.byte	0x03, 0x19
        /*0092*/ 	.short	0x0030


	//----- nvinfo : EIATTR_PARAM_CBANK
	.align		4
        /*0094*/ 	.byte	0x04, 0x0a
        /*0096*/ 	.short	(.L_25 - .L_24)
	.align		4
.L_24:
        /*0098*/ 	.word	index@(.nv.constant0._Z5houghPiS_S_PfS0_fi)
        /*009c*/ 	.short	0x0380
        /*009e*/ 	.short	0x0030


	//----- nvinfo : EIATTR_SW_WAR
	.align		4
.L_25:
        /*00a0*/ 	.byte	0x04, 0x36
        /*00a2*/ 	.short	(.L_27 - .L_26)
.L_26:
        /*00a4*/ 	.word	0x00000008
.L_27:


//--------------------- .nv.callgraph             --------------------------
	.section	.nv.callgraph,"",@"SHT_CUDA_CALLGRAPH"
	.align	4
	.sectionentsize	8
	.align		4
        /*0000*/ 	.word	0x00000000
	.align		4
        /*0004*/ 	.word	0xffffffff
	.align		4
        /*0008*/ 	.word	0x00000000
	.align		4
        /*000c*/ 	.word	0xfffffffe
	.align		4
        /*0010*/ 	.word	0x00000000
	.align		4
        /*0014*/ 	.word	0xfffffffd
	.align		4
        /*0018*/ 	.word	0x00000000
	.align		4
        /*001c*/ 	.word	0xfffffffc


//--------------------- .text._Z5houghPiS_S_PfS0_fi --------------------------
	.section	.text._Z5houghPiS_S_PfS0_fi,"ax",@progbits
	.align	128
        .global         _Z5houghPiS_S_PfS0_fi
        .type           _Z5houghPiS_S_PfS0_fi,@function
        .size           _Z5houghPiS_S_PfS0_fi,(.L_x_1 - _Z5houghPiS_S_PfS0_fi)
        .other          _Z5houghPiS_S_PfS0_fi,@"STO_CUDA_ENTRY STV_DEFAULT"
_Z5houghPiS_S_PfS0_fi:
.text._Z5houghPiS_S_PfS0_fi:
[----:B------:R-:W-:Y:S01]  /*0000*/  LDC R1, c[0x0][0x37c] ;  /* 0x0000df00ff017b82 */ /* 0x000fe20000000800 */
[----:B------:R-:W0:Y:S07]  /*0010*/  S2R R5, SR_TID.X ;  /* 0x0000000000057919 */ /* 0x000e2e0000002100 */
[----:B------:R-:W0:Y:S01]  /*0020*/  S2UR UR6, SR_CTAID.X ;  /* 0x00000000000679c3 */ /* 0x000e220000002500 */
[----:B------:R-:W1:Y:S01]  /*0030*/  LDCU.64 UR4, c[0x0][0x358] ;  /* 0x00006b00ff0477ac */ /* 0x000e620008000a00 */
[----:B------:R-:W-:-:S06]  /*0040*/  HFMA2 R7, -RZ, RZ, 0, 2.98023223876953125e-07 ;  /* 0x00000005ff077431 */ /* 0x000fcc00000001ff */
[----:B------:R-:W0:Y:S08]  /*0050*/  LDC R0, c[0x0][0x360] ;  /* 0x0000d800ff007b82 */ /* 0x000e300000000800 */
[----:B------:R-:W2:Y:S01]  /*0060*/  LDC.64 R2, c[0x0][0x390] ;  /* 0x0000e400ff027b82 */ /* 0x000ea20000000a00 */
[----:B0-----:R-:W-:-:S04]  /*0070*/  IMAD R5, R0, UR6, R5 ;  /* 0x0000000600057c24 */ /* 0x001fc8000f8e0205 */
[----:B--2---:R-:W-:-:S05]  /*0080*/  IMAD.WIDE.U32 R2, R5, 0x4, R2 ;  /* 0x0000000405027825 */ /* 0x004fca00078e0002 */
[----:B-1----:R-:W-:Y:S01]  /*0090*/  STG.E desc[UR4][R2.64], R7 ;  /* 0x0000000702007986 */ /* 0x002fe2000c101904 */
[----:B------:R-:W-:Y:S05]  /*00a0*/  EXIT ;  /* 0x000000000000794d */ /* 0x000fea0003800000 */
.L_x_0:
[----:B------:R-:W-:-:S00]  /*00b0*/  BRA `(.L_x_0) ;  /* 0xfffffffc00fc7947 */ /* 0x000fc0000383ffff */
[----:B------:R-:W-:-:S00]  /*00c0*/  NOP ;  /* 0x0000000000007918 */ /* 0x000fc00000000000 */
        /* <DEDUP_REMOVED lines=11> */
.L_x_1:


//--------------------- .nv.shared.reserved.0     --------------------------
	.section	.nv.shared.reserved.0,"aw",@nobits
	.weak		__nv_reservedSMEM_offset_0_alias
	.size		__nv_reservedSMEM_offset_0_alias, 0, 64
	.other		__nv_reservedSMEM_offset_0_alias,@"STO_CUDA_RESERVED_SHARED STV_DEFAULT"
__nv_reservedSMEM_offset_0_alias:
	.zero		0
	.zero		64


//--------------------- .nv.constant0._Z5houghPiS_S_PfS0_fi --------------------------
	.section	.nv.constant0._Z5houghPiS_S_PfS0_fi,"a",@progbits
	.sectionflags	@""
	.align	4
.nv.constant0._Z5houghPiS_S_PfS0_fi:
	.zero		944


//--------------------- SYMBOLS --------------------------

	.type		.nv.reservedSmem.offset0,@object
	.size		.nv.reservedSmem.offset0,0x4
